//
// Generated by NVIDIA NVVM Compiler
//
// Compiler Build ID: CL-36424714
// Cuda compilation tools, release 13.0, V13.0.88
// Based on NVVM 20.0.0
//

.version 9.0
.target sm_100
.address_size 64

	// .globl	_Z8full_dotPKfS0_iPf
.global .align 4 .u32 count;
// cache has been demoted

.visible .entry _Z8full_dotPKfS0_iPf(
	.param .u64 .ptr .align 1 _Z8full_dotPKfS0_iPf_param_0,
	.param .u64 .ptr .align 1 _Z8full_dotPKfS0_iPf_param_1,
	.param .u32 _Z8full_dotPKfS0_iPf_param_2,
	.param .u64 .ptr .align 1 _Z8full_dotPKfS0_iPf_param_3
)
{
	.reg .pred 	%p<14>;
	.reg .b32 	%r<17>;
	.reg .b32 	%f<44>;
	.reg .b64 	%rd<32>;
	// demoted variable
	.shared .align 4 .b8 cache[64];
	ld.param.u64 	%rd17, [_Z8full_dotPKfS0_iPf_param_0];
	ld.param.u64 	%rd18, [_Z8full_dotPKfS0_iPf_param_1];
	ld.param.u32 	%r10, [_Z8full_dotPKfS0_iPf_param_2];
	ld.param.u64 	%rd19, [_Z8full_dotPKfS0_iPf_param_3];
	cvta.to.global.u64 	%rd1, %rd19;
	mov.u32 	%r1, %ctaid.x;
	mov.u32 	%r2, %ntid.x;
	mov.u32 	%r3, %tid.x;
	mad.lo.s32 	%r16, %r1, %r2, %r3;
	setp.ge.s32 	%p1, %r16, %r10;
	@%p1 bra 	$L__BB0_12;
	mov.u32 	%r11, %nctaid.x;
	mul.lo.s32 	%r5, %r11, %r2;
	cvta.to.global.u64 	%rd2, %rd17;
	cvta.to.global.u64 	%rd3, %rd18;
	mov.f32 	%f38, 0f00000000;
$L__BB0_2:
	mul.wide.s32 	%rd20, %r16, 4;
	add.s64 	%rd21, %rd2, %rd20;
	ld.global.f32 	%f11, [%rd21];
	add.s64 	%rd22, %rd3, %rd20;
	ld.global.f32 	%f12, [%rd22];
	fma.rn.f32 	%f38, %f11, %f12, %f38;
	add.s32 	%r16, %r16, %r5;
	setp.lt.s32 	%p2, %r16, %r10;
	@%p2 bra 	$L__BB0_2;
	shl.b32 	%r12, %r3, 2;
	mov.u32 	%r13, cache;
	add.s32 	%r8, %r13, %r12;
	st.shared.f32 	[%r8], %f38;
	bar.sync 	0;
	setp.gt.u32 	%p3, %r3, 7;
	@%p3 bra 	$L__BB0_5;
	ld.shared.f32 	%f13, [%r8+32];
	ld.shared.f32 	%f14, [%r8];
	add.f32 	%f15, %f13, %f14;
	st.shared.f32 	[%r8], %f15;
$L__BB0_5:
	bar.sync 	0;
	setp.gt.u32 	%p4, %r3, 3;
	@%p4 bra 	$L__BB0_7;
	ld.shared.f32 	%f16, [%r8+16];
	ld.shared.f32 	%f17, [%r8];
	add.f32 	%f18, %f16, %f17;
	st.shared.f32 	[%r8], %f18;
$L__BB0_7:
	bar.sync 	0;
	setp.gt.u32 	%p5, %r3, 1;
	@%p5 bra 	$L__BB0_9;
	ld.shared.f32 	%f19, [%r8+8];
	ld.shared.f32 	%f20, [%r8];
	add.f32 	%f21, %f19, %f20;
	st.shared.f32 	[%r8], %f21;
$L__BB0_9:
	bar.sync 	0;
	setp.ne.s32 	%p6, %r3, 0;
	@%p6 bra 	$L__BB0_11;
	ld.shared.f32 	%f22, [cache+4];
	ld.shared.f32 	%f23, [%r8];
	add.f32 	%f24, %f22, %f23;
	st.shared.f32 	[%r8], %f24;
$L__BB0_11:
	bar.sync 	0;
$L__BB0_12:
	setp.ne.s32 	%p7, %r3, 0;
	@%p7 bra 	$L__BB0_22;
	ld.shared.f32 	%f25, [cache];
	mul.wide.u32 	%rd23, %r1, 4;
	add.s64 	%rd24, %rd1, %rd23;
	st.global.f32 	[%rd24], %f25;
	membar.gl;
	mov.u32 	%r9, %nctaid.x;
	atom.global.inc.u32 	%r14, [count], %r9;
	add.s32 	%r15, %r9, -1;
	setp.ne.s32 	%p8, %r14, %r15;
	@%p8 bra 	$L__BB0_22;
	cvt.u64.u32 	%rd4, %r9;
	mul.wide.u32 	%rd25, %r9, 4;
	add.s64 	%rd5, %rd1, %rd25;
	setp.eq.s64 	%p9, %rd25, 0;
	mov.f32 	%f43, 0f00000000;
	@%p9 bra 	$L__BB0_21;
	add.s64 	%rd6, %rd4, 4611686018427387903;
	and.b64  	%rd27, %rd4, 3;
	setp.eq.s64 	%p10, %rd27, 0;
	mov.f32 	%f43, 0f00000000;
	mov.u64 	%rd30, %rd1;
	@%p10 bra 	$L__BB0_18;
	mov.f32 	%f43, 0f00000000;
	mov.u64 	%rd28, %rd1;
$L__BB0_17:
	.pragma "nounroll";
	add.s64 	%rd30, %rd28, 4;
	ld.global.f32 	%f30, [%rd28];
	add.f32 	%f43, %f43, %f30;
	add.s64 	%rd27, %rd27, -1;
	setp.ne.s64 	%p11, %rd27, 0;
	mov.u64 	%rd28, %rd30;
	@%p11 bra 	$L__BB0_17;
$L__BB0_18:
	and.b64  	%rd26, %rd6, 4611686018427387903;
	setp.lt.u64 	%p12, %rd26, 3;
	@%p12 bra 	$L__BB0_21;
	mov.u64 	%rd31, %rd30;
$L__BB0_20:
	ld.global.f32 	%f31, [%rd31];
	add.f32 	%f32, %f43, %f31;
	ld.global.f32 	%f33, [%rd31+4];
	add.f32 	%f34, %f32, %f33;
	ld.global.f32 	%f35, [%rd31+8];
	add.f32 	%f36, %f34, %f35;
	add.s64 	%rd30, %rd30, 16;
	add.s64 	%rd16, %rd31, 16;
	ld.global.f32 	%f37, [%rd31+12];
	add.f32 	%f43, %f36, %f37;
	setp.ne.s64 	%p13, %rd30, %rd5;
	mov.u64 	%rd31, %rd16;
	@%p13 bra 	$L__BB0_20;
$L__BB0_21:
	st.global.f32 	[%rd1], %f43;
$L__BB0_22:
	ret;

}
	// .globl	_Z11init_vectorPfi
.visible .entry _Z11init_vectorPfi(
	.param .u64 .ptr .align 1 _Z11init_vectorPfi_param_0,
	.param .u32 _Z11init_vectorPfi_param_1
)
{
	.reg .pred 	%p<3>;
	.reg .b32 	%r<12>;
	.reg .b64 	%rd<5>;

	ld.param.u64 	%rd2, [_Z11init_vectorPfi_param_0];
	ld.param.u32 	%r6, [_Z11init_vectorPfi_param_1];
	mov.u32 	%r7, %ctaid.x;
	mov.u32 	%r1, %ntid.x;
	mov.u32 	%r8, %tid.x;
	mad.lo.s32 	%r11, %r7, %r1, %r8;
	setp.ge.s32 	%p1, %r11, %r6;
	@%p1 bra 	$L__BB1_3;
	mov.u32 	%r9, %nctaid.x;
	mul.lo.s32 	%r3, %r9, %r1;
	cvta.to.global.u64 	%rd1, %rd2;
$L__BB1_2:
	mul.wide.s32 	%rd3, %r11, 4;
	add.s64 	%rd4, %rd1, %rd3;
	mov.b32 	%r10, 1065353216;
	st.global.u32 	[%rd4], %r10;
	add.s32 	%r11, %r11, %r3;
	setp.lt.s32 	%p2, %r11, %r6;
	@%p2 bra 	$L__BB1_2;
$L__BB1_3:
	ret;

}


// ===== COMPILED SASS (sm_100) =====

	.target	sm_100

	.elftype	@"ET_EXEC"


//--------------------- .note.nv.tkinfo           --------------------------
	.section	.note.nv.tkinfo,"",@"SHT_NOTE"
	.sectionflags	@"SHF_NOTE_NV_TKINFO"
	.tkinfo
        /*0018*/ 	.word	0x00000002
        /*0030*/ 	.string	""
        /*0030*/ 	.string	"ptxas"
        /*0030*/ 	.string	"Cuda compilation tools, release 13.0, V13.0.88"
        /*0030*/ 	.string	"Build cuda_13.0.r13.0/compiler.36424714_0"
        /*0030*/ 	.string	"-arch sm_100 -m 64 "



//--------------------- .note.nv.cuinfo           --------------------------
	.section	.note.nv.cuinfo,"",@"SHT_NOTE"
	.sectionflags	@"SHF_NOTE_NV_CUINFO"
        /*0018*/ 	.short	0x0002
        /*001a*/ 	.short	0x0064
        /*001c*/ 	.short	0x0082
	.zero		2


//--------------------- .nv.info                  --------------------------
	.section	.nv.info,"",@"SHT_CUDA_INFO"
	.align	4


	//----- nvinfo : EIATTR_REGCOUNT
	.align		4
        /*0000*/ 	.byte	0x04, 0x2f
        /*0002*/ 	.short	(.L_2 - .L_1)
	.align		4
.L_1:
        /*0004*/ 	.word	index@(_Z8full_dotPKfS0_iPf)
        /*0008*/ 	.word	0x0000001f


	//----- nvinfo : EIATTR_FRAME_SIZE
	.align		4
.L_2:
        /*000c*/ 	.byte	0x04, 0x11
        /*000e*/ 	.short	(.L_4 - .L_3)
	.align		4
.L_3:
        /*0010*/ 	.word	index@(_Z8full_dotPKfS0_iPf)
        /*0014*/ 	.word	0x00000000


	//----- nvinfo : EIATTR_REGCOUNT
	.align		4
.L_4:
        /*0018*/ 	.byte	0x04, 0x2f
        /*001a*/ 	.short	(.L_6 - .L_5)
	.align		4
.L_5:
        /*001c*/ 	.word	index@(_Z11init_vectorPfi)
        /*0020*/ 	.word	0x0000000c


	//----- nvinfo : EIATTR_FRAME_SIZE
	.align		4
.L_6:
        /*0024*/ 	.byte	0x04, 0x11
        /*0026*/ 	.short	(.L_8 - .L_7)
	.align		4
.L_7:
        /*0028*/ 	.word	index@(_Z11init_vectorPfi)
        /*002c*/ 	.word	0x00000000


	//----- nvinfo : EIATTR_MIN_STACK_SIZE
	.align		4
.L_8:
        /*0030*/ 	.byte	0x04, 0x12
        /*0032*/ 	.short	(.L_10 - .L_9)
	.align		4
.L_9:
        /*0034*/ 	.word	index@(_Z11init_vectorPfi)
        /*0038*/ 	.word	0x00000000


	//----- nvinfo : EIATTR_MIN_STACK_SIZE
	.align		4
.L_10:
        /*003c*/ 	.byte	0x04, 0x12
        /*003e*/ 	.short	(.L_12 - .L_11)
	.align		4
.L_11:
        /*0040*/ 	.word	index@(_Z8full_dotPKfS0_iPf)
        /*0044*/ 	.word	0x00000000
.L_12:


//--------------------- .nv.compat                --------------------------
	.section	.nv.compat,"",@"SHT_CUDA_COMPAT_INFO"
	.align	4
        /*0000*/ 	.byte	0x02, 0x09, 0x00, 0x00, 0x02, 0x02, 0x01, 0x00, 0x02, 0x05, 0x05, 0x00, 0x03, 0x07, 0x01, 0x01
        /*0010*/ 	.byte	0x02, 0x03, 0x00, 0x00, 0x02, 0x06, 0x01, 0x00, 0x04, 0x0b, 0x08, 0x00, 0x09, 0x00, 0x00, 0x00
        /*0020*/ 	.byte	0x00, 0x00, 0x00, 0x00


//--------------------- .nv.info._Z11init_vectorPfi --------------------------
	.section	.nv.info._Z11init_vectorPfi,"",@"SHT_CUDA_INFO"
	.sectionflags	@""
	.align	4


	//----- nvinfo : EIATTR_CUDA_API_VERSION
	.align		4
        /*0000*/ 	.byte	0x04, 0x37
        /*0002*/ 	.short	(.L_14 - .L_13)
.L_13:
        /*0004*/ 	.word	0x00000082


	//----- nvinfo : EIATTR_KPARAM_INFO
	.align		4
.L_14:
        /*0008*/ 	.byte	0x04, 0x17
        /*000a*/ 	.short	(.L_16 - .L_15)
.L_15:
        /*000c*/ 	.word	0x00000000
        /*0010*/ 	.short	0x0001
        /*0012*/ 	.short	0x0008
        /*0014*/ 	.byte	0x00, 0xf0, 0x11, 0x00


	//----- nvinfo : EIATTR_KPARAM_INFO
	.align		4
.L_16:
        /*0018*/ 	.byte	0x04, 0x17
        /*001a*/ 	.short	(.L_18 - .L_17)
.L_17:
        /*001c*/ 	.word	0x00000000
        /*0020*/ 	.short	0x0000
        /*0022*/ 	.short	0x0000
        /*0024*/ 	.byte	0x00, 0xf5, 0x21, 0x00


	//----- nvinfo : EIATTR_SPARSE_MMA_MASK
	.align		4
.L_18:
        /*0028*/ 	.byte	0x03, 0x50
        /*002a*/ 	.short	0x0000


	//----- nvinfo : EIATTR_MAXREG_COUNT
	.align		4
        /*002c*/ 	.byte	0x03, 0x1b
        /*002e*/ 	.short	0x00ff


	//----- nvinfo : EIATTR_MERCURY_ISA_VERSION
	.align		4
        /*0030*/ 	.byte	0x03, 0x5f
        /*0032*/ 	.short	0x0101


	//----- nvinfo : EIATTR_VRC_CTA_INIT_COUNT
	.align		4
        /*0034*/ 	.byte	0x02, 0x4a
	.zero		1
	.zero		1


	//----- nvinfo : EIATTR_EXIT_INSTR_OFFSETS
	.align		4
        /*0038*/ 	.byte	0x04, 0x1c
        /*003a*/ 	.short	(.L_20 - .L_19)


	//   ....[0]....
.L_19:
        /*003c*/ 	.word	0x00000070


	//   ....[1]....
        /*0040*/ 	.word	0x00000120


	//----- nvinfo : EIATTR_CRS_STACK_SIZE
	.align		4
.L_20:
        /*0044*/ 	.byte	0x04, 0x1e
        /*0046*/ 	.short	(.L_22 - .L_21)
.L_21:
        /*0048*/ 	.word	0x00000000


	//----- nvinfo : EIATTR_CBANK_PARAM_SIZE
	.align		4
.L_22:
        /*004c*/ 	.byte	0x03, 0x19
        /*004e*/ 	.short	0x000c


	//----- nvinfo : EIATTR_PARAM_CBANK
	.align		4
        /*0050*/ 	.byte	0x04, 0x0a
        /*0052*/ 	.short	(.L_24 - .L_23)
	.align		4
.L_23:
        /*0054*/ 	.word	index@(.nv.constant0._Z11init_vectorPfi)
        /*0058*/ 	.short	0x0380
        /*005a*/ 	.short	0x000c


	//----- nvinfo : EIATTR_SW_WAR
	.align		4
.L_24:
        /*005c*/ 	.byte	0x04, 0x36
        /*005e*/ 	.short	(.L_26 - .L_25)
.L_25:
        /*0060*/ 	.word	0x00000008
.L_26:


//--------------------- .nv.info._Z8full_dotPKfS0_iPf --------------------------
	.section	.nv.info._Z8full_dotPKfS0_iPf,"",@"SHT_CUDA_INFO"
	.sectionflags	@""
	.align	4


	//----- nvinfo : EIATTR_CUDA_API_VERSION
	.align		4
        /*0000*/ 	.byte	0x04, 0x37
        /*0002*/ 	.short	(.L_28 - .L_27)
.L_27:
        /*0004*/ 	.word	0x00000082


	//----- nvinfo : EIATTR_KPARAM_INFO
	.align		4
.L_28:
        /*0008*/ 	.byte	0x04, 0x17
        /*000a*/ 	.short	(.L_30 - .L_29)
.L_29:
        /*000c*/ 	.word	0x00000000
        /*0010*/ 	.short	0x0003
        /*0012*/ 	.short	0x0018
        /*0014*/ 	.byte	0x00, 0xf5, 0x21, 0x00


	//----- nvinfo : EIATTR_KPARAM_INFO
	.align		4
.L_30:
        /*0018*/ 	.byte	0x04, 0x17
        /*001a*/ 	.short	(.L_32 - .L_31)
.L_31:
        /*001c*/ 	.word	0x00000000
        /*0020*/ 	.short	0x0002
        /*0022*/ 	.short	0x0010
        /*0024*/ 	.byte	0x00, 0xf0, 0x11, 0x00


	//----- nvinfo : EIATTR_KPARAM_INFO
	.align		4
.L_32:
        /*0028*/ 	.byte	0x04, 0x17
        /*002a*/ 	.short	(.L_34 - .L_33)
.L_33:
        /*002c*/ 	.word	0x00000000
        /*0030*/ 	.short	0x0001
        /*0032*/ 	.short	0x0008
        /*0034*/ 	.byte	0x00, 0xf5, 0x21, 0x00


	//----- nvinfo : EIATTR_KPARAM_INFO
	.align		4
.L_34:
        /*0038*/ 	.byte	0x04, 0x17
        /*003a*/ 	.short	(.L_36 - .L_35)
.L_35:
        /*003c*/ 	.word	0x00000000
        /*0040*/ 	.short	0x0000
        /*0042*/ 	.short	0x0000
        /*0044*/ 	.byte	0x00, 0xf5, 0x21, 0x00


	//----- nvinfo : EIATTR_SPARSE_MMA_MASK
	.align		4
.L_36:
        /*0048*/ 	.byte	0x03, 0x50
        /*004a*/ 	.short	0x0000


	//----- nvinfo : EIATTR_MAXREG_COUNT
	.align		4
        /*004c*/ 	.byte	0x03, 0x1b
        /*004e*/ 	.short	0x00ff


	//----- nvinfo : EIATTR_NUM_BARRIERS
	.align		4
        /*0050*/ 	.byte	0x02, 0x4c
        /*0052*/ 	.byte	0x01
	.zero		1


	//----- nvinfo : EIATTR_MERCURY_ISA_VERSION
	.align		4
        /*0054*/ 	.byte	0x03, 0x5f
        /*0056*/ 	.short	0x0101


	//----- nvinfo : EIATTR_VRC_CTA_INIT_COUNT
	.align		4
        /*0058*/ 	.byte	0x02, 0x4a
	.zero		1
	.zero		1


	//----- nvinfo : EIATTR_EXIT_INSTR_OFFSETS
	.align		4
        /*005c*/ 	.byte	0x04, 0x1c
        /*005e*/ 	.short	(.L_38 - .L_37)


	//   ....[0]....
.L_37:
        /*0060*/ 	.word	0x00000360


	//   ....[1]....
        /*0064*/ 	.word	0x00000470


	//   ....[2]....
        /*0068*/ 	.word	0x00000dc0


	//----- nvinfo : EIATTR_CRS_STACK_SIZE
	.align		4
.L_38:
        /*006c*/ 	.byte	0x04, 0x1e
        /*006e*/ 	.short	(.L_40 - .L_39)
.L_39:
        /*0070*/ 	.word	0x00000000


	//----- nvinfo : EIATTR_CBANK_PARAM_SIZE
	.align		4
.L_40:
        /*0074*/ 	.byte	0x03, 0x19
        /*0076*/ 	.short	0x0020


	//----- nvinfo : EIATTR_PARAM_CBANK
	.align		4
        /*0078*/ 	.byte	0x04, 0x0a
        /*007a*/ 	.short	(.L_42 - .L_41)
	.align		4
.L_41:
        /*007c*/ 	.word	index@(.nv.constant0._Z8full_dotPKfS0_iPf)
        /*0080*/ 	.short	0x0380
        /*0082*/ 	.short	0x0020


	//----- nvinfo : EIATTR_SW_WAR
	.align		4
.L_42:
        /*0084*/ 	.byte	0x04, 0x36
        /*0086*/ 	.short	(.L_44 - .L_43)
.L_43:
        /*0088*/ 	.word	0x00000008
.L_44:


//--------------------- .nv.callgraph             --------------------------
	.section	.nv.callgraph,"",@"SHT_CUDA_CALLGRAPH"
	.align	4
	.sectionentsize	8
	.align		4
        /*0000*/ 	.word	0x00000000
	.align		4
        /*0004*/ 	.word	0xffffffff
	.align		4
        /*0008*/ 	.word	0x00000000
	.align		4
        /*000c*/ 	.word	0xfffffffe
	.align		4
        /*0010*/ 	.word	0x00000000
	.align		4
        /*0014*/ 	.word	0xfffffffd
	.align		4
        /*0018*/ 	.word	0x00000000
	.align		4
        /*001c*/ 	.word	0xfffffffc


//--------------------- .nv.constant4             --------------------------
	.section	.nv.constant4,"a",@progbits
	.align	8
	.align		8
.nv.constant4:
        /*0000*/ 	.dword	count


//--------------------- .text._Z11init_vectorPfi  --------------------------
	.section	.text._Z11init_vectorPfi,"ax",@progbits
	.align	128
        .global         _Z11init_vectorPfi
        .type           _Z11init_vectorPfi,@function
        .size           _Z11init_vectorPfi,(.L_x_16 - _Z11init_vectorPfi)
        .other          _Z11init_vectorPfi,@"STO_CUDA_ENTRY STV_DEFAULT"
_Z11init_vectorPfi:
.text._Z11init_vectorPfi:
[----:B------:R-:W-:Y:S01]  /*0000*/  LDC R1, c[0x0][0x37c] ;  /* 0x0000df00ff017b82 */ /* 0x000fe20000000800 */
[----:B------:R-:W0:Y:S07]  /*0010*/  S2R R0, SR_TID.X ;  /* 0x0000000000007919 */ /* 0x000e2e0000002100 */
[----:B------:R-:W0:Y:S01]  /*0020*/  S2UR UR4, SR_CTAID.X ;  /* 0x00000000000479c3 */ /* 0x000e220000002500 */
[----:B------:R-:W1:Y:S07]  /*0030*/  LDCU UR5, c[0x0][0x388] ;  /* 0x00007100ff0577ac */ /* 0x000e6e0008000800 */
[----:B------:R-:W0:Y:S02]  /*0040*/  LDC R7, c[0x0][0x360] ;  /* 0x0000d800ff077b82 */ /* 0x000e240000000800 */
[----:B0-----:R-:W-:-:S05]  /*0050*/  IMAD R0, R7, UR4, R0 ;  /* 0x0000000407007c24 */ /* 0x001fca000f8e0200 */
[----:B-1----:R-:W-:-:S13]  /*0060*/  ISETP.GE.AND P0, PT, R0, UR5, PT ;  /* 0x0000000500007c0c */ /* 0x002fda000bf06270 */
[----:B------:R-:W-:Y:S05]  /*0070*/  @P0 EXIT ;  /* 0x000000000000094d */ /* 0x000fea0003800000 */
[----:B------:R-:W0:Y:S01]  /*0080*/  LDC.64 R4, c[0x0][0x380] ;  /* 0x0000e000ff047b82 */ /* 0x000e220000000a00 */
[----:B------:R-:W1:Y:S01]  /*0090*/  LDCU UR4, c[0x0][0x370] ;  /* 0x00006e00ff0477ac */ /* 0x000e620008000800 */
[----:B------:R-:W-:Y:S01]  /*00a0*/  HFMA2 R9, -RZ, RZ, 1.875, 0 ;  /* 0x3f800000ff097431 */ /* 0x000fe200000001ff */
[----:B------:R-:W2:Y:S01]  /*00b0*/  LDCU.64 UR6, c[0x0][0x358] ;  /* 0x00006b00ff0677ac */ /* 0x000ea20008000a00 */
[----:B-1----:R-:W-:-:S07]  /*00c0*/  IMAD R7, R7, UR4, RZ ;  /* 0x0000000407077c24 */ /* 0x002fce000f8e02ff */
.L_x_0:
[----:B0-----:R-:W-:Y:S01]  /*00d0*/  IMAD.WIDE R2, R0, 0x4, R4 ;  /* 0x0000000400027825 */ /* 0x001fe200078e0204 */
[----:B------:R-:W-:-:S04]  /*00e0*/  IADD3 R0, PT, PT, R7, R0, RZ ;  /* 0x0000000007007210 */ /* 0x000fc80007ffe0ff */
[----:B--2---:R1:W-:Y:S01]  /*00f0*/  STG.E desc[UR6][R2.64], R9 ;  /* 0x0000000902007986 */ /* 0x0043e2000c101906 */
[----:B------:R-:W-:-:S13]  /*0100*/  ISETP.GE.AND P0, PT, R0, UR5, PT ;  /* 0x0000000500007c0c */ /* 0x000fda000bf06270 */
[----:B-1----:R-:W-:Y:S05]  /*0110*/  @!P0 BRA `(.L_x_0) ;  /* 0xfffffffc00ec8947 */ /* 0x002fea000383ffff */
[----:B------:R-:W-:Y:S05]  /*0120*/  EXIT ;  /* 0x000000000000794d */ /* 0x000fea0003800000 */
.L_x_1:
[----:B------:R-:W-:-:S00]  /*0130*/  BRA `(.L_x_1) ;  /* 0xfffffffc00fc7947 */ /* 0x000fc0000383ffff */
[----:B------:R-:W-:-:S00]  /*0140*/  NOP ;  /* 0x0000000000007918 */ /* 0x000fc00000000000 */
        /* <DEDUP_REMOVED lines=11> */
.L_x_16:


//--------------------- .text._Z8full_dotPKfS0_iPf --------------------------
	.section	.text._Z8full_dotPKfS0_iPf,"ax",@progbits
	.align	128
        .global         _Z8full_dotPKfS0_iPf
        .type           _Z8full_dotPKfS0_iPf,@function
        .size           _Z8full_dotPKfS0_iPf,(.L_x_17 - _Z8full_dotPKfS0_iPf)
        .other          _Z8full_dotPKfS0_iPf,@"STO_CUDA_ENTRY STV_DEFAULT"
_Z8full_dotPKfS0_iPf:
.text._Z8full_dotPKfS0_iPf:
[----:B------:R-:W-:Y:S01]  /*0000*/  LDC R1, c[0x0][0x37c] ;  /* 0x0000df00ff017b82 */ /* 0x000fe20000000800 */
[----:B------:R-:W0:Y:S01]  /*0010*/  S2R R0, SR_CTAID.X ;  /* 0x0000000000007919 */ /* 0x000e220000002500 */
[----:B------:R-:W0:Y:S01]  /*0020*/  LDCU UR8, c[0x0][0x360] ;  /* 0x00006c00ff0877ac */ /* 0x000e220008000800 */
[----:B------:R-:W0:Y:S01]  /*0030*/  S2R R3, SR_TID.X ;  /* 0x0000000000037919 */ /* 0x000e220000002100 */
[----:B------:R-:W1:Y:S01]  /*0040*/  LDCU UR9, c[0x0][0x390] ;  /* 0x00007200ff0977ac */ /* 0x000e620008000800 */
[----:B------:R-:W2:Y:S01]  /*0050*/  LDCU.64 UR6, c[0x0][0x358] ;  /* 0x00006b00ff0677ac */ /* 0x000ea20008000a00 */
[----:B0-----:R-:W-:-:S05]  /*0060*/  IMAD R2, R0, UR8, R3 ;  /* 0x0000000800027c24 */ /* 0x001fca000f8e0203 */
[----:B-1----:R-:W-:-:S13]  /*0070*/  ISETP.GE.AND P0, PT, R2, UR9, PT ;  /* 0x0000000902007c0c */ /* 0x002fda000bf06270 */
[----:B--2---:R-:W-:Y:S05]  /*0080*/  @P0 BRA `(.L_x_2) ;  /* 0x0000000000b00947 */ /* 0x004fea0003800000 */
[----:B------:R-:W0:Y:S01]  /*0090*/  LDC R13, c[0x0][0x370] ;  /* 0x0000dc00ff0d7b82 */ /* 0x000e220000000800 */
[----:B------:R-:W-:-:S07]  /*00a0*/  IMAD.MOV.U32 R12, RZ, RZ, RZ ;  /* 0x000000ffff0c7224 */ /* 0x000fce00078e00ff */
[----:B------:R-:W1:Y:S08]  /*00b0*/  LDC.64 R8, c[0x0][0x380] ;  /* 0x0000e000ff087b82 */ /* 0x000e700000000a00 */
[----:B------:R-:W2:Y:S01]  /*00c0*/  LDC.64 R10, c[0x0][0x388] ;  /* 0x0000e200ff0a7b82 */ /* 0x000ea20000000a00 */
[----:B0-----:R-:W-:-:S07]  /*00d0*/  IMAD R13, R13, UR8, RZ ;  /* 0x000000080d0d7c24 */ /* 0x001fce000f8e02ff */
.L_x_3:
[----:B-1----:R-:W-:-:S04]  /*00e0*/  IMAD.WIDE R4, R2, 0x4, R8 ;  /* 0x0000000402047825 */ /* 0x002fc800078e0208 */
[----:B--2---:R-:W-:Y:S02]  /*00f0*/  IMAD.WIDE R6, R2, 0x4, R10 ;  /* 0x0000000402067825 */ /* 0x004fe400078e020a */
[----:B------:R-:W2:Y:S04]  /*0100*/  LDG.E R5, desc[UR6][R4.64] ;  /* 0x0000000604057981 */ /* 0x000ea8000c1e1900 */
[----:B------:R-:W2:Y:S01]  /*0110*/  LDG.E R6, desc[UR6][R6.64] ;  /* 0x0000000606067981 */ /* 0x000ea2000c1e1900 */
[----:B------:R-:W-:-:S05]  /*0120*/  IMAD.IADD R2, R13, 0x1, R2 ;  /* 0x000000010d027824 */ /* 0x000fca00078e0202 */
[----:B------:R-:W-:Y:S01]  /*0130*/  ISETP.GE.AND P0, PT, R2, UR9, PT ;  /* 0x0000000902007c0c */ /* 0x000fe2000bf06270 */
[----:B--2---:R-:W-:-:S12]  /*0140*/  FFMA R12, R5, R6, R12 ;  /* 0x00000006050c7223 */ /* 0x004fd8000000000c */
[----:B------:R-:W-:Y:S05]  /*0150*/  @!P0 BRA `(.L_x_3) ;  /* 0xfffffffc00e08947 */ /* 0x000fea000383ffff */
[----:B------:R-:W0:Y:S01]  /*0160*/  S2R R5, SR_CgaCtaId ;  /* 0x0000000000057919 */ /* 0x000e220000008800 */
[----:B------:R-:W-:Y:S01]  /*0170*/  MOV R2, 0x400 ;  /* 0x0000040000027802 */ /* 0x000fe20000000f00 */
[----:B------:R-:W-:Y:S05]  /*0180*/  WARPSYNC.ALL ;  /* 0x0000000000007948 */ /* 0x000fea0003800000 */
[C---:B------:R-:W-:Y:S02]  /*0190*/  ISETP.GT.U32.AND P0, PT, R3.reuse, 0x7, PT ;  /* 0x000000070300780c */ /* 0x040fe40003f04070 */
[----:B------:R-:W-:Y:S02]  /*01a0*/  ISETP.GT.U32.AND P1, PT, R3, 0x3, PT ;  /* 0x000000030300780c */ /* 0x000fe40003f24070 */
[----:B0-----:R-:W-:-:S04]  /*01b0*/  LEA R2, R5, R2, 0x18 ;  /* 0x0000000205027211 */ /* 0x001fc800078ec0ff */
[----:B------:R-:W-:-:S05]  /*01c0*/  LEA R5, R3, R2, 0x2 ;  /* 0x0000000203057211 */ /* 0x000fca00078e10ff */
[----:B------:R-:W-:Y:S01]  /*01d0*/  STS [R5], R12 ;  /* 0x0000000c05007388 */ /* 0x000fe20000000800 */
[----:B------:R-:W-:Y:S06]  /*01e0*/  BAR.SYNC.DEFER_BLOCKING 0x0 ;  /* 0x0000000000007b1d */ /* 0x000fec0000010000 */
[----:B------:R-:W-:Y:S04]  /*01f0*/  @!P0 LDS R4, [R5+0x20] ;  /* 0x0000200005048984 */ /* 0x000fe80000000800 */
[----:B------:R-:W0:Y:S02]  /*0200*/  @!P0 LDS R7, [R5] ;  /* 0x0000000005078984 */ /* 0x000e240000000800 */
[----:B0-----:R-:W-:-:S05]  /*0210*/  @!P0 FADD R4, R4, R7 ;  /* 0x0000000704048221 */ /* 0x001fca0000000000 */
[----:B------:R-:W-:Y:S01]  /*0220*/  @!P0 STS [R5], R4 ;  /* 0x0000000405008388 */ /* 0x000fe20000000800 */
[----:B------:R-:W-:Y:S01]  /*0230*/  BAR.SYNC.DEFER_BLOCKING 0x0 ;  /* 0x0000000000007b1d */ /* 0x000fe20000010000 */
[----:B------:R-:W-:-:S05]  /*0240*/  ISETP.GT.U32.AND P0, PT, R3, 0x1, PT ;  /* 0x000000010300780c */ /* 0x000fca0003f04070 */
[----:B------:R-:W-:Y:S04]  /*0250*/  @!P1 LDS R6, [R5+0x10] ;  /* 0x0000100005069984 */ /* 0x000fe80000000800 */
[----:B------:R-:W0:Y:S02]  /*0260*/  @!P1 LDS R7, [R5] ;  /* 0x0000000005079984 */ /* 0x000e240000000800 */
[----:B0-----:R-:W-:-:S05]  /*0270*/  @!P1 FADD R6, R6, R7 ;  /* 0x0000000706069221 */ /* 0x001fca0000000000 */
[----:B------:R-:W-:Y:S01]  /*0280*/  @!P1 STS [R5], R6 ;  /* 0x0000000605009388 */ /* 0x000fe20000000800 */
[----:B------:R-:W-:Y:S01]  /*0290*/  BAR.SYNC.DEFER_BLOCKING 0x0 ;  /* 0x0000000000007b1d */ /* 0x000fe20000010000 */
[----:B------:R-:W-:-:S05]  /*02a0*/  ISETP.NE.AND P1, PT, R3, RZ, PT ;  /* 0x000000ff0300720c */ /* 0x000fca0003f25270 */
[----:B------:R-:W-:Y:S04]  /*02b0*/  @!P0 LDS R7, [R5+0x8] ;  /* 0x0000080005078984 */ /* 0x000fe80000000800 */
[----:B------:R-:W0:Y:S02]  /*02c0*/  @!P0 LDS R8, [R5] ;  /* 0x0000000005088984 */ /* 0x000e240000000800 */
[----:B0-----:R-:W-:-:S05]  /*02d0*/  @!P0 FADD R8, R7, R8 ;  /* 0x0000000807088221 */ /* 0x001fca0000000000 */
[----:B------:R-:W-:Y:S01]  /*02e0*/  @!P0 STS [R5], R8 ;  /* 0x0000000805008388 */ /* 0x000fe20000000800 */
[----:B------:R-:W-:Y:S06]  /*02f0*/  BAR.SYNC.DEFER_BLOCKING 0x0 ;  /* 0x0000000000007b1d */ /* 0x000fec0000010000 */
[----:B------:R-:W-:Y:S04]  /*0300*/  @!P1 LDS R2, [R2+0x4] ;  /* 0x0000040002029984 */ /* 0x000fe80000000800 */
[----:B------:R-:W0:Y:S02]  /*0310*/  @!P1 LDS R7, [R5] ;  /* 0x0000000005079984 */ /* 0x000e240000000800 */
[----:B0-----:R-:W-:-:S05]  /*0320*/  @!P1 FADD R4, R2, R7 ;  /* 0x0000000702049221 */ /* 0x001fca0000000000 */
[----:B------:R0:W-:Y:S01]  /*0330*/  @!P1 STS [R5], R4 ;  /* 0x0000000405009388 */ /* 0x0001e20000000800 */
[----:B------:R-:W-:Y:S06]  /*0340*/  BAR.SYNC.DEFER_BLOCKING 0x0 ;  /* 0x0000000000007b1d */ /* 0x000fec0000010000 */
.L_x_2:
[----:B------:R-:W-:-:S13]  /*0350*/  ISETP.NE.AND P0, PT, R3, RZ, PT ;  /* 0x000000ff0300720c */ /* 0x000fda0003f05270 */
[----:B------:R-:W-:Y:S05]  /*0360*/  @P0 EXIT ;  /* 0x000000000000094d */ /* 0x000fea0003800000 */
[----:B------:R-:W1:Y:S01]  /*0370*/  S2UR UR5, SR_CgaCtaId ;  /* 0x00000000000579c3 */ /* 0x000e620000008800 */
[----:B------:R-:W-:-:S07]  /*0380*/  UMOV UR4, 0x400 ;  /* 0x0000040000047882 */ /* 0x000fce0000000000 */
[----:B------:R-:W0:Y:S08]  /*0390*/  LDC.64 R2, c[0x0][0x398] ;  /* 0x0000e600ff027b82 */ /* 0x000e300000000a00 */
[----:B------:R-:W2:Y:S01]  /*03a0*/  LDC R11, c[0x0][0x370] ;  /* 0x0000dc00ff0b7b82 */ /* 0x000ea20000000800 */
[----:B-1----:R-:W-:-:S07]  /*03b0*/  ULEA UR4, UR5, UR4, 0x18 ;  /* 0x0000000405047291 */ /* 0x002fce000f8ec0ff */
[----:B------:R-:W2:Y:S01]  /*03c0*/  LDC.64 R6, c[0x4][RZ] ;  /* 0x01000000ff067b82 */ /* 0x000ea20000000a00 */
[----:B0-----:R-:W-:Y:S01]  /*03d0*/  IMAD.WIDE.U32 R4, R0, 0x4, R2 ;  /* 0x0000000400047825 */ /* 0x001fe200078e0002 */
[----:B------:R-:W0:Y:S04]  /*03e0*/  LDS R9, [UR4] ;  /* 0x00000004ff097984 */ /* 0x000e280008000800 */
[----:B0-----:R0:W-:Y:S01]  /*03f0*/  STG.E desc[UR6][R4.64], R9 ;  /* 0x0000000904007986 */ /* 0x0011e2000c101906 */
[----:B------:R-:W-:Y:S06]  /*0400*/  MEMBAR.SC.GPU ;  /* 0x0000000000007992 */ /* 0x000fec0000002000 */
[----:B------:R-:W-:-:S00]  /*0410*/  ERRBAR ;  /* 0x00000000000079ab */ /* 0x000fc00000000000 */
[----:B------:R-:W-:Y:S06]  /*0420*/  CGAERRBAR ;  /* 0x00000000000075ab */ /* 0x000fec0000000000 */
[----:B------:R-:W-:Y:S04]  /*0430*/  CCTL.IVALL ;  /* 0x00000000ff00798f */ /* 0x000fe80002000000 */
[----:B--2---:R-:W2:Y:S01]  /*0440*/  ATOMG.E.INC.STRONG.GPU PT, R6, desc[UR6][R6.64], R11 ;  /* 0x8000000b060679a8 */ /* 0x004ea200099ef106 */
[----:B0-----:R-:W-:-:S05]  /*0450*/  VIADD R5, R11, 0xffffffff ;  /* 0xffffffff0b057836 */ /* 0x001fca0000000000 */
[----:B--2---:R-:W-:-:S13]  /*0460*/  ISETP.NE.AND P0, PT, R6, R5, PT ;  /* 0x000000050600720c */ /* 0x004fda0003f05270 */
[----:B------:R-:W-:Y:S05]  /*0470*/  @P0 EXIT ;  /* 0x000000000000094d */ /* 0x000fea0003800000 */
[----:B------:R-:W-:-:S04]  /*0480*/  IMAD.WIDE.U32 R4, R11, 0x4, RZ ;  /* 0x000000040b047825 */ /* 0x000fc800078e00ff */
[----:B------:R-:W-:Y:S01]  /*0490*/  IMAD.MOV.U32 R0, RZ, RZ, RZ ;  /* 0x000000ffff007224 */ /* 0x000fe200078e00ff */
[----:B------:R-:W-:-:S04]  /*04a0*/  ISETP.NE.U32.AND P0, PT, R4, RZ, PT ;  /* 0x000000ff0400720c */ /* 0x000fc80003f05070 */
[----:B------:R-:W-:-:S13]  /*04b0*/  ISETP.NE.AND.EX P0, PT, R5, RZ, PT, P0 ;  /* 0x000000ff0500720c */ /* 0x000fda0003f05300 */
[----:B------:R-:W-:Y:S05]  /*04c0*/  @!P0 BRA `(.L_x_4) ;  /* 0x0000000800348947 */ /* 0x000fea0003800000 */
[C---:B------:R-:W-:Y:S01]  /*04d0*/  LOP3.LUT R6, R11.reuse, 0x3, RZ, 0xc0, !PT ;  /* 0x000000030b067812 */ /* 0x040fe200078ec0ff */
[----:B------:R-:W0:Y:S01]  /*04e0*/  LDCU.64 UR4, c[0x0][0x398] ;  /* 0x00007300ff0477ac */ /* 0x000e220008000a00 */
[----:B------:R-:W-:Y:S01]  /*04f0*/  IADD3 R12, P1, PT, R11, -0x1, RZ ;  /* 0xffffffff0b0c7810 */ /* 0x000fe20007f3e0ff */
[----:B------:R-:W-:Y:S01]  /*0500*/  HFMA2 R0, -RZ, RZ, 0, 0 ;  /* 0x00000000ff007431 */ /* 0x000fe200000001ff */
[----:B------:R-:W-:-:S03]  /*0510*/  ISETP.NE.U32.AND P0, PT, R6, RZ, PT ;  /* 0x000000ff0600720c */ /* 0x000fc60003f05070 */
[----:B------:R-:W-:Y:S01]  /*0520*/  IMAD.X R10, RZ, RZ, 0x3fffffff, P1 ;  /* 0x3fffffffff0a7424 */ /* 0x000fe200008e06ff */
[----:B------:R-:W-:Y:S01]  /*0530*/  ISETP.NE.AND.EX P0, PT, RZ, RZ, PT, P0 ;  /* 0x000000ffff00720c */ /* 0x000fe20003f05300 */
[----:B0-----:R-:W-:Y:S01]  /*0540*/  IMAD.U32 R7, RZ, RZ, UR4 ;  /* 0x00000004ff077e24 */ /* 0x001fe2000f8e00ff */
[----:B------:R-:W-:-:S11]  /*0550*/  MOV R9, UR5 ;  /* 0x0000000500097c02 */ /* 0x000fd60008000f00 */
[----:B------:R-:W-:Y:S05]  /*0560*/  @!P0 BRA `(.L_x_5) ;  /* 0x0000000000448947 */ /* 0x000fea0003800000 */
[----:B------:R-:W-:Y:S01]  /*0570*/  BSSY.RECONVERGENT B0, `(.L_x_5) ;  /* 0x0000010000007945 */ /* 0x000fe20003800200 */
[----:B------:R-:W-:Y:S01]  /*0580*/  IMAD.U32 R7, RZ, RZ, UR4 ;  /* 0x00000004ff077e24 */ /* 0x000fe2000f8e00ff */
[----:B------:R-:W-:Y:S01]  /*0590*/  MOV R8, RZ ;  /* 0x000000ff00087202 */ /* 0x000fe20000000f00 */
[----:B------:R-:W-:Y:S02]  /*05a0*/  IMAD.U32 R9, RZ, RZ, UR5 ;  /* 0x00000005ff097e24 */ /* 0x000fe4000f8e00ff */
[----:B------:R-:W-:-:S07]  /*05b0*/  IMAD.MOV.U32 R0, RZ, RZ, RZ ;  /* 0x000000ffff007224 */ /* 0x000fce00078e00ff */
.L_x_6:
[----:B------:R-:W-:Y:S01]  /*05c0*/  MOV R5, R9 ;  /* 0x0000000900057202 */ /* 0x000fe20000000f00 */
[----:B------:R-:W-:-:S05]  /*05d0*/  IMAD.MOV.U32 R4, RZ, RZ, R7 ;  /* 0x000000ffff047224 */ /* 0x000fca00078e0007 */
[----:B------:R-:W2:Y:S01]  /*05e0*/  LDG.E R5, desc[UR6][R4.64] ;  /* 0x0000000604057981 */ /* 0x000ea2000c1e1900 */
[----:B------:R-:W-:Y:S02]  /*05f0*/  IADD3 R6, P0, PT, R6, -0x1, RZ ;  /* 0xffffffff06067810 */ /* 0x000fe40007f1e0ff */
[----:B------:R-:W-:Y:S02]  /*0600*/  IADD3 R7, P1, PT, R7, 0x4, RZ ;  /* 0x0000000407077810 */ /* 0x000fe40007f3e0ff */
[----:B------:R-:W-:Y:S02]  /*0610*/  IADD3.X R8, PT, PT, R8, -0x1, RZ, P0, !PT ;  /* 0xffffffff08087810 */ /* 0x000fe400007fe4ff */
[----:B------:R-:W-:Y:S01]  /*0620*/  ISETP.NE.U32.AND P0, PT, R6, RZ, PT ;  /* 0x000000ff0600720c */ /* 0x000fe20003f05070 */
[----:B------:R-:W-:-:S03]  /*0630*/  IMAD.X R9, RZ, RZ, R9, P1 ;  /* 0x000000ffff097224 */ /* 0x000fc600008e0609 */
[----:B------:R-:W-:Y:S01]  /*0640*/  ISETP.NE.AND.EX P0, PT, R8, RZ, PT, P0 ;  /* 0x000000ff0800720c */ /* 0x000fe20003f05300 */
[----:B--2---:R-:W-:-:S12]  /*0650*/  FADD R0, R5, R0 ;  /* 0x0000000005007221 */ /* 0x004fd80000000000 */
[----:B------:R-:W-:Y:S05]  /*0660*/  @P0 BRA `(.L_x_6) ;  /* 0xfffffffc00d40947 */ /* 0x000fea000383ffff */
[----:B------:R-:W-:Y:S05]  /*0670*/  BSYNC.RECONVERGENT B0 ;  /* 0x0000000000007941 */ /* 0x000fea0003800200 */
.L_x_5:
[----:B------:R-:W-:Y:S01]  /*0680*/  ISETP.GE.U32.AND P0, PT, R12, 0x3, PT ;  /* 0x000000030c00780c */ /* 0x000fe20003f06070 */
[----:B------:R-:W-:Y:S01]  /*0690*/  BSSY.RECONVERGENT B1, `(.L_x_4) ;  /* 0x0000070000017945 */ /* 0x000fe20003800200 */
[----:B------:R-:W-:Y:S01]  /*06a0*/  LOP3.LUT R4, R10, 0x3fffffff, RZ, 0xc0, !PT ;  /* 0x3fffffff0a047812 */ /* 0x000fe200078ec0ff */
[----:B------:R-:W-:-:S03]  /*06b0*/  IMAD.WIDE.U32 R2, R11, 0x4, R2 ;  /* 0x000000040b027825 */ /* 0x000fc600078e0002 */
[----:B------:R-:W-:-:S13]  /*06c0*/  ISETP.GE.U32.AND.EX P0, PT, R4, RZ, PT, P0 ;  /* 0x000000ff0400720c */ /* 0x000fda0003f06100 */
[----:B------:R-:W-:Y:S05]  /*06d0*/  @!P0 BRA `(.L_x_7) ;  /* 0x0000000400ac8947 */ /* 0x000fea0003800000 */
[----:B------:R-:W-:Y:S01]  /*06e0*/  ISETP.GE.U32.AND P0, PT, R7, R2, PT ;  /* 0x000000020700720c */ /* 0x000fe20003f06070 */
[----:B------:R-:W-:Y:S01]  /*06f0*/  BSSY.RELIABLE B0, `(.L_x_8) ;  /* 0x0000058000007945 */ /* 0x000fe20003800100 */
[----:B------:R-:W-:Y:S01]  /*0700*/  MOV R4, R7 ;  /* 0x0000000700047202 */ /* 0x000fe20000000f00 */
[----:B------:R-:W-:Y:S01]  /*0710*/  IMAD.MOV.U32 R5, RZ, RZ, R9 ;  /* 0x000000ffff057224 */ /* 0x000fe200078e0009 */
[----:B------:R-:W-:-:S13]  /*0720*/  ISETP.GE.AND.EX P0, PT, R9, R3, PT, P0 ;  /* 0x000000030900720c */ /* 0x000fda0003f06300 */
[----:B------:R-:W-:Y:S05]  /*0730*/  @P0 BRA `(.L_x_9) ;  /* 0x00000004004c0947 */ /* 0x000fea0003800000 */
[----:B------:R-:W-:Y:S01]  /*0740*/  IADD3 R6, P0, PT, R2, -R7, RZ ;  /* 0x8000000702067210 */ /* 0x000fe20007f1e0ff */
[----:B------:R-:W-:Y:S03]  /*0750*/  BSSY.RECONVERGENT B2, `(.L_x_10) ;  /* 0x0000030000027945 */ /* 0x000fe60003800200 */
[----:B------:R-:W-:Y:S02]  /*0760*/  ISETP.GT.U32.AND P1, PT, R6, 0x30, PT ;  /* 0x000000300600780c */ /* 0x000fe40003f24070 */
[----:B------:R-:W-:Y:S02]  /*0770*/  IADD3.X R6, PT, PT, R3, ~R9, RZ, P0, !PT ;  /* 0x8000000903067210 */ /* 0x000fe400007fe4ff */
[----:B------:R-:W-:Y:S02]  /*0780*/  PLOP3.LUT P0, PT, PT, PT, PT, 0x80, 0x8 ;  /* 0x000000000008781c */ /* 0x000fe40003f0f070 */
[----:B------:R-:W-:-:S13]  /*0790*/  ISETP.GT.AND.EX P1, PT, R6, RZ, PT, P1 ;  /* 0x000000ff0600720c */ /* 0x000fda0003f24310 */
[----:B------:R-:W-:Y:S05]  /*07a0*/  @!P1 BRA `(.L_x_11) ;  /* 0x0000000000a89947 */ /* 0x000fea0003800000 */
[----:B------:R-:W-:Y:S02]  /*07b0*/  IADD3 R14, P1, PT, R2, -0x30, RZ ;  /* 0xffffffd0020e7810 */ /* 0x000fe40007f3e0ff */
[----:B------:R-:W-:Y:S02]  /*07c0*/  PLOP3.LUT P0, PT, PT, PT, PT, 0x8, 0x80 ;  /* 0x000000000080781c */ /* 0x000fe40003f0e170 */
[----:B------:R-:W-:-:S11]  /*07d0*/  IADD3.X R12, PT, PT, R3, -0x1, RZ, P1, !PT ;  /* 0xffffffff030c7810 */ /* 0x000fd60000ffe4ff */
.L_x_12:
[----:B------:R-:W2:Y:S04]  /*07e0*/  LDG.E R21, desc[UR6][R4.64] ;  /* 0x0000000604157981 */ /* 0x000ea8000c1e1900 */
[----:B------:R-:W3:Y:S04]  /*07f0*/  LDG.E R22, desc[UR6][R4.64+0x4] ;  /* 0x0000040604167981 */ /* 0x000ee8000c1e1900 */
[----:B------:R-:W4:Y:S04]  /*0800*/  LDG.E R24, desc[UR6][R4.64+0x8] ;  /* 0x0000080604187981 */ /* 0x000f28000c1e1900 */
[----:B------:R-:W5:Y:S04]  /*0810*/  LDG.E R26, desc[UR6][R4.64+0xc] ;  /* 0x00000c06041a7981 */ /* 0x000f68000c1e1900 */
        /* <DEDUP_REMOVED lines=11> */
[----:B------:R0:W5:Y:S01]  /*08d0*/  LDG.E R6, desc[UR6][R4.64+0x3c] ;  /* 0x00003c0604067981 */ /* 0x000162000c1e1900 */
[----:B------:R-:W-:-:S05]  /*08e0*/  IADD3 R7, P1, PT, R7, 0x40, RZ ;  /* 0x0000004007077810 */ /* 0x000fca0007f3e0ff */
[----:B------:R-:W-:Y:S01]  /*08f0*/  IMAD.X R9, RZ, RZ, R9, P1 ;  /* 0x000000ffff097224 */ /* 0x000fe200008e0609 */
[----:B------:R-:W-:Y:S02]  /*0900*/  ISETP.GE.U32.AND P1, PT, R7, R14, PT ;  /* 0x0000000e0700720c */ /* 0x000fe40003f26070 */
[----:B0-----:R-:W-:Y:S02]  /*0910*/  IADD3 R4, P2, PT, R4, 0x40, RZ ;  /* 0x0000004004047810 */ /* 0x001fe40007f5e0ff */
[----:B------:R-:W-:Y:S02]  /*0920*/  ISETP.GE.AND.EX P1, PT, R9, R12, PT, P1 ;  /* 0x0000000c0900720c */ /* 0x000fe40003f26310 */
[----:B------:R-:W-:Y:S01]  /*0930*/  IADD3.X R5, PT, PT, RZ, R5, RZ, P2, !PT ;  /* 0x00000005ff057210 */ /* 0x000fe200017fe4ff */
[----:B--2---:R-:W-:-:S04]  /*0940*/  FADD R21, R21, R0 ;  /* 0x0000000015157221 */ /* 0x004fc80000000000 */
[----:B---3--:R-:W-:-:S04]  /*0950*/  FADD R21, R21, R22 ;  /* 0x0000001615157221 */ /* 0x008fc80000000000 */
[----:B----4-:R-:W-:-:S04]  /*0960*/  FADD R21, R21, R24 ;  /* 0x0000001815157221 */ /* 0x010fc80000000000 */
[----:B-----5:R-:W-:-:S04]  /*0970*/  FADD R21, R21, R26 ;  /* 0x0000001a15157221 */ /* 0x020fc80000000000 */
[----:B------:R-:W-:-:S04]  /*0980*/  FADD R21, R21, R28 ;  /* 0x0000001c15157221 */ /* 0x000fc80000000000 */
        /* <DEDUP_REMOVED lines=10> */
[----:B------:R-:W-:Y:S01]  /*0a30*/  FADD R0, R11, R6 ;  /* 0x000000060b007221 */ /* 0x000fe20000000000 */
[----:B------:R-:W-:Y:S06]  /*0a40*/  @!P1 BRA `(.L_x_12) ;  /* 0xfffffffc00649947 */ /* 0x000fec000383ffff */
.L_x_11:
[----:B------:R-:W-:Y:S05]  /*0a50*/  BSYNC.RECONVERGENT B2 ;  /* 0x0000000000027941 */ /* 0x000fea0003800200 */
.L_x_10:
[----:B------:R-:W-:Y:S01]  /*0a60*/  IADD3 R6, P2, PT, R2, -R7, RZ ;  /* 0x8000000702067210 */ /* 0x000fe20007f5e0ff */
[----:B------:R-:W-:Y:S03]  /*0a70*/  BSSY.RECONVERGENT B2, `(.L_x_13) ;  /* 0x000001b000027945 */ /* 0x000fe60003800200 */
[----:B------:R-:W-:Y:S01]  /*0a80*/  ISETP.GT.U32.AND P1, PT, R6, 0x10, PT ;  /* 0x000000100600780c */ /* 0x000fe20003f24070 */
[----:B------:R-:W-:-:S05]  /*0a90*/  IMAD.X R6, R3, 0x1, ~R9, P2 ;  /* 0x0000000103067824 */ /* 0x000fca00010e0e09 */
[----:B------:R-:W-:-:S13]  /*0aa0*/  ISETP.GT.AND.EX P1, PT, R6, RZ, PT, P1 ;  /* 0x000000ff0600720c */ /* 0x000fda0003f24310 */
[----:B------:R-:W-:Y:S05]  /*0ab0*/  @!P1 BRA `(.L_x_14) ;  /* 0x0000000000589947 */ /* 0x000fea0003800000 */
[----:B------:R-:W2:Y:S04]  /*0ac0*/  LDG.E R11, desc[UR6][R4.64] ;  /* 0x00000006040b7981 */ /* 0x000ea8000c1e1900 */
[----:B------:R-:W3:Y:S04]  /*0ad0*/  LDG.E R6, desc[UR6][R4.64+0x4] ;  /* 0x0000040604067981 */ /* 0x000ee8000c1e1900 */
[----:B------:R-:W4:Y:S04]  /*0ae0*/  LDG.E R13, desc[UR6][R4.64+0x8] ;  /* 0x00000806040d7981 */ /* 0x000f28000c1e1900 */
[----:B------:R-:W5:Y:S04]  /*0af0*/  LDG.E R15, desc[UR6][R4.64+0xc] ;  /* 0x00000c06040f7981 */ /* 0x000f68000c1e1900 */
[----:B------:R-:W5:Y:S04]  /*0b00*/  LDG.E R17, desc[UR6][R4.64+0x10] ;  /* 0x0000100604117981 */ /* 0x000f68000c1e1900 */
[----:B------:R-:W5:Y:S04]  /*0b10*/  LDG.E R19, desc[UR6][R4.64+0x14] ;  /* 0x0000140604137981 */ /* 0x000f68000c1e1900 */
[----:B------:R-:W5:Y:S04]  /*0b20*/  LDG.E R21, desc[UR6][R4.64+0x18] ;  /* 0x0000180604157981 */ /* 0x000f68000c1e1900 */
[----:B------:R0:W5:Y:S01]  /*0b30*/  LDG.E R23, desc[UR6][R4.64+0x1c] ;  /* 0x00001c0604177981 */ /* 0x000162000c1e1900 */
[----:B------:R-:W-:-:S02]  /*0b40*/  IADD3 R7, P1, PT, R7, 0x20, RZ ;  /* 0x0000002007077810 */ /* 0x000fc40007f3e0ff */
[----:B------:R-:W-:Y:S02]  /*0b50*/  IADD3 R8, P2, PT, R4, 0x20, RZ ;  /* 0x0000002004087810 */ /* 0x000fe40007f5e0ff */
[----:B------:R-:W-:Y:S01]  /*0b60*/  PLOP3.LUT P0, PT, PT, PT, PT, 0x8, 0x80 ;  /* 0x000000000080781c */ /* 0x000fe20003f0e170 */
[----:B------:R-:W-:Y:S01]  /*0b70*/  IMAD.X R9, RZ, RZ, R9, P1 ;  /* 0x000000ffff097224 */ /* 0x000fe200008e0609 */
[----:B0-----:R-:W-:Y:S02]  /*0b80*/  IADD3.X R5, PT, PT, RZ, R5, RZ, P2, !PT ;  /* 0x00000005ff057210 */ /* 0x001fe400017fe4ff */
[----:B------:R-:W-:Y:S01]  /*0b90*/  MOV R4, R8 ;  /* 0x0000000800047202 */ /* 0x000fe20000000f00 */
[----:B--2---:R-:W-:-:S04]  /*0ba0*/  FADD R11, R0, R11 ;  /* 0x0000000b000b7221 */ /* 0x004fc80000000000 */
[----:B---3--:R-:W-:-:S04]  /*0bb0*/  FADD R6, R11, R6 ;  /* 0x000000060b067221 */ /* 0x008fc80000000000 */
[----:B----4-:R-:W-:-:S04]  /*0bc0*/  FADD R6, R6, R13 ;  /* 0x0000000d06067221 */ /* 0x010fc80000000000 */
[----:B-----5:R-:W-:-:S04]  /*0bd0*/  FADD R6, R6, R15 ;  /* 0x0000000f06067221 */ /* 0x020fc80000000000 */
[----:B------:R-:W-:-:S04]  /*0be0*/  FADD R6, R6, R17 ;  /* 0x0000001106067221 */ /* 0x000fc80000000000 */
[----:B------:R-:W-:-:S04]  /*0bf0*/  FADD R6, R6, R19 ;  /* 0x0000001306067221 */ /* 0x000fc80000000000 */
[----:B------:R-:W-:-:S04]  /*0c00*/  FADD R6, R6, R21 ;  /* 0x0000001506067221 */ /* 0x000fc80000000000 */
[----:B------:R-:W-:-:S07]  /*0c10*/  FADD R0, R6, R23 ;  /* 0x0000001706007221 */ /* 0x000fce0000000000 */
.L_x_14:
[----:B------:R-:W-:Y:S05]  /*0c20*/  BSYNC.RECONVERGENT B2 ;  /* 0x0000000000027941 */ /* 0x000fea0003800200 */
.L_x_13:
[----:B------:R-:W-:-:S04]  /*0c30*/  ISETP.NE.U32.AND P1, PT, R7, R2, PT ;  /* 0x000000020700720c */ /* 0x000fc80003f25070 */
[----:B------:R-:W-:-:S13]  /*0c40*/  ISETP.NE.OR.EX P0, PT, R9, R3, P0, P1 ;  /* 0x000000030900720c */ /* 0x000fda0000705710 */
[----:B------:R-:W-:Y:S05]  /*0c50*/  @!P0 BREAK.RELIABLE B0 ;  /* 0x0000000000008942 */ /* 0x000fea0003800100 */
[----:B------:R-:W-:Y:S05]  /*0c60*/  @!P0 BRA `(.L_x_7) ;  /* 0x0000000000488947 */ /* 0x000fea0003800000 */
.L_x_9:
[----:B------:R-:W-:Y:S05]  /*0c70*/  BSYNC.RELIABLE B0 ;  /* 0x0000000000007941 */ /* 0x000fea0003800100 */
.L_x_8:
[----:B------:R-:W2:Y:S04]  /*0c80*/  LDG.E R11, desc[UR6][R4.64] ;  /* 0x00000006040b7981 */ /* 0x000ea8000c1e1900 */
[----:B------:R-:W3:Y:S04]  /*0c90*/  LDG.E R6, desc[UR6][R4.64+0x4] ;  /* 0x0000040604067981 */ /* 0x000ee8000c1e1900 */
[----:B------:R-:W4:Y:S04]  /*0ca0*/  LDG.E R13, desc[UR6][R4.64+0x8] ;  /* 0x00000806040d7981 */ /* 0x000f28000c1e1900 */
[----:B------:R0:W5:Y:S01]  /*0cb0*/  LDG.E R15, desc[UR6][R4.64+0xc] ;  /* 0x00000c06040f7981 */ /* 0x000162000c1e1900 */
[----:B------:R-:W-:-:S02]  /*0cc0*/  IADD3 R7, P0, PT, R7, 0x10, RZ ;  /* 0x0000001007077810 */ /* 0x000fc40007f1e0ff */
[----:B------:R-:W-:-:S03]  /*0cd0*/  IADD3 R8, P1, PT, R4, 0x10, RZ ;  /* 0x0000001004087810 */ /* 0x000fc60007f3e0ff */
[----:B------:R-:W-:Y:S01]  /*0ce0*/  IMAD.X R9, RZ, RZ, R9, P0 ;  /* 0x000000ffff097224 */ /* 0x000fe200000e0609 */
[----:B------:R-:W-:Y:S01]  /*0cf0*/  ISETP.NE.U32.AND P0, PT, R7, R2, PT ;  /* 0x000000020700720c */ /* 0x000fe20003f05070 */
[----:B0-----:R-:W-:-:S03]  /*0d00*/  IMAD.MOV.U32 R4, RZ, RZ, R8 ;  /* 0x000000ffff047224 */ /* 0x001fc600078e0008 */
[----:B------:R-:W-:Y:S01]  /*0d10*/  ISETP.NE.AND.EX P0, PT, R9, R3, PT, P0 ;  /* 0x000000030900720c */ /* 0x000fe20003f05300 */
[----:B--2---:R-:W-:-:S04]  /*0d20*/  FADD R11, R11, R0 ;  /* 0x000000000b0b7221 */ /* 0x004fc80000000000 */
[----:B---3--:R-:W-:Y:S01]  /*0d30*/  FADD R6, R11, R6 ;  /* 0x000000060b067221 */ /* 0x008fe20000000000 */
[----:B------:R-:W-:-:S03]  /*0d40*/  IADD3.X R11, PT, PT, RZ, R5, RZ, P1, !PT ;  /* 0x00000005ff0b7210 */ /* 0x000fc60000ffe4ff */
[----:B----4-:R-:W-:Y:S01]  /*0d50*/  FADD R6, R6, R13 ;  /* 0x0000000d06067221 */ /* 0x010fe20000000000 */
[----:B------:R-:W-:-:S03]  /*0d60*/  MOV R5, R11 ;  /* 0x0000000b00057202 */ /* 0x000fc60000000f00 */
[----:B-----5:R-:W-:Y:S01]  /*0d70*/  FADD R0, R6, R15 ;  /* 0x0000000f06007221 */ /* 0x020fe20000000000 */
[----:B------:R-:W-:Y:S06]  /*0d80*/  @P0 BRA `(.L_x_8) ;  /* 0xfffffffc00bc0947 */ /* 0x000fec000383ffff */
.L_x_7:
[----:B------:R-:W-:Y:S05]  /*0d90*/  BSYNC.RECONVERGENT B1 ;  /* 0x0000000000017941 */ /* 0x000fea0003800200 */
.L_x_4:
[----:B------:R-:W0:Y:S02]  /*0da0*/  LDC.64 R2, c[0x0][0x398] ;  /* 0x0000e600ff027b82 */ /* 0x000e240000000a00 */
[----:B0-----:R-:W-:Y:S01]  /*0db0*/  STG.E desc[UR6][R2.64], R0 ;  /* 0x0000000002007986 */ /* 0x001fe2000c101906 */
[----:B------:R-:W-:Y:S05]  /*0dc0*/  EXIT ;  /* 0x000000000000794d */ /* 0x000fea0003800000 */
.L_x_15:
        /* <DEDUP_REMOVED lines=11> */
.L_x_17:


//--------------------- .nv.shared.reserved.0     --------------------------
	.section	.nv.shared.reserved.0,"aw",@nobits
	.weak		__nv_reservedSMEM_offset_0_alias
	.size		__nv_reservedSMEM_offset_0_alias, 0, 64
	.other		__nv_reservedSMEM_offset_0_alias,@"STO_CUDA_RESERVED_SHARED STV_DEFAULT"
__nv_reservedSMEM_offset_0_alias:
	.zero		0
	.zero		64


//--------------------- .nv.global                --------------------------
	.section	.nv.global,"aw",@nobits
	.align	4
.nv.global:
	.type		count,@object
	.size		count,(.L_0 - count)
count:
	.zero		4
.L_0:


//--------------------- .nv.shared._Z8full_dotPKfS0_iPf --------------------------
	.section	.nv.shared._Z8full_dotPKfS0_iPf,"aw",@nobits
	.sectionflags	@""
	.align	4
.nv.shared._Z8full_dotPKfS0_iPf:
	.zero		1088


//--------------------- .nv.constant0._Z11init_vectorPfi --------------------------
	.section	.nv.constant0._Z11init_vectorPfi,"a",@progbits
	.sectionflags	@""
	.align	4
.nv.constant0._Z11init_vectorPfi:
	.zero		908


//--------------------- .nv.constant0._Z8full_dotPKfS0_iPf --------------------------
	.section	.nv.constant0._Z8full_dotPKfS0_iPf,"a",@progbits
	.sectionflags	@""
	.align	4
.nv.constant0._Z8full_dotPKfS0_iPf:
	.zero		928


//--------------------- SYMBOLS --------------------------

	.type		.nv.reservedSmem.offset0,@object
	.size		.nv.reservedSmem.offset0,0x4
	.type		.nv.reservedSmem.cap,@object
	.size		.nv.reservedSmem.cap,0x4
